//
// Generated by NVIDIA NVVM Compiler
//
// Compiler Build ID: CL-36424714
// Cuda compilation tools, release 13.0, V13.0.88
// Based on NVVM 20.0.0
//

.version 9.0
.target sm_100
.address_size 64

	// .globl	_Z3mulPdS_i

.visible .entry _Z3mulPdS_i(
	.param .u64 .ptr .align 1 _Z3mulPdS_i_param_0,
	.param .u64 .ptr .align 1 _Z3mulPdS_i_param_1,
	.param .u32 _Z3mulPdS_i_param_2
)
{
	.reg .pred 	%p<12>;
	.reg .b32 	%r<35>;
	.reg .b64 	%rd<17>;
	.reg .b64 	%fd<13>;

	ld.param.u64 	%rd1, [_Z3mulPdS_i_param_0];
	ld.param.u64 	%rd2, [_Z3mulPdS_i_param_1];
	ld.param.u32 	%r5, [_Z3mulPdS_i_param_2];
	mov.u32 	%r6, %ctaid.x;
	mov.u32 	%r7, %ntid.x;
	mov.u32 	%r8, %tid.x;
	mad.lo.s32 	%r9, %r6, %r7, %r8;
	mov.u32 	%r10, %ctaid.y;
	mov.u32 	%r11, %ntid.y;
	mov.u32 	%r12, %tid.y;
	mad.lo.s32 	%r13, %r10, %r11, %r12;
	mov.u32 	%r14, %ctaid.z;
	mov.u32 	%r15, %ntid.z;
	mov.u32 	%r16, %tid.z;
	mad.lo.s32 	%r17, %r14, %r15, %r16;
	setp.lt.s32 	%p1, %r9, 1;
	add.s32 	%r18, %r5, -1;
	setp.ge.s32 	%p2, %r9, %r18;
	or.pred  	%p3, %p1, %p2;
	setp.eq.s32 	%p4, %r13, 0;
	or.pred  	%p5, %p4, %p3;
	setp.ge.s32 	%p6, %r13, %r18;
	or.pred  	%p7, %p5, %p6;
	setp.eq.s32 	%p8, %r17, 0;
	or.pred  	%p9, %p7, %p8;
	setp.ge.s32 	%p10, %r17, %r18;
	or.pred  	%p11, %p9, %p10;
	@%p11 bra 	$L__BB0_2;
	cvta.to.global.u64 	%rd3, %rd2;
	cvta.to.global.u64 	%rd4, %rd1;
	add.s32 	%r19, %r9, -1;
	mul.lo.s32 	%r20, %r5, %r19;
	mul.lo.s32 	%r21, %r5, %r13;
	add.s32 	%r22, %r21, %r17;
	mad.lo.s32 	%r23, %r20, %r5, %r22;
	mul.wide.s32 	%rd5, %r23, 8;
	add.s64 	%rd6, %rd3, %rd5;
	ld.global.f64 	%fd1, [%rd6];
	shl.b32 	%r24, %r5, 1;
	add.s32 	%r25, %r20, %r24;
	mad.lo.s32 	%r26, %r25, %r5, %r22;
	mul.wide.s32 	%rd7, %r26, 8;
	add.s64 	%rd8, %rd3, %rd7;
	ld.global.f64 	%fd2, [%rd8];
	add.f64 	%fd3, %fd1, %fd2;
	sub.s32 	%r27, %r25, %r5;
	mul.lo.s32 	%r28, %r27, %r5;
	sub.s32 	%r29, %r21, %r5;
	add.s32 	%r30, %r29, %r17;
	add.s32 	%r31, %r30, %r28;
	mul.wide.s32 	%rd9, %r31, 8;
	add.s64 	%rd10, %rd3, %rd9;
	ld.global.f64 	%fd4, [%rd10];
	add.f64 	%fd5, %fd3, %fd4;
	add.s32 	%r32, %r22, %r5;
	add.s32 	%r33, %r32, %r28;
	mul.wide.s32 	%rd11, %r33, 8;
	add.s64 	%rd12, %rd3, %rd11;
	ld.global.f64 	%fd6, [%rd12];
	add.f64 	%fd7, %fd5, %fd6;
	add.s32 	%r34, %r31, %r5;
	mul.wide.s32 	%rd13, %r5, 8;
	add.s64 	%rd14, %rd10, %rd13;
	ld.global.f64 	%fd8, [%rd14+-8];
	add.f64 	%fd9, %fd7, %fd8;
	ld.global.f64 	%fd10, [%rd14+8];
	add.f64 	%fd11, %fd9, %fd10;
	mul.f64 	%fd12, %fd11, 0d3FE999999999999A;
	mul.wide.s32 	%rd15, %r34, 8;
	add.s64 	%rd16, %rd4, %rd15;
	st.global.f64 	[%rd16], %fd12;
$L__BB0_2:
	ret;

}


// ===== COMPILED SASS (sm_100) =====

	.target	sm_100

	.elftype	@"ET_EXEC"


//--------------------- .note.nv.tkinfo           --------------------------
	.section	.note.nv.tkinfo,"",@"SHT_NOTE"
	.sectionflags	@"SHF_NOTE_NV_TKINFO"
	.tkinfo
        /*0018*/ 	.word	0x00000002
        /*0030*/ 	.string	""
        /*0030*/ 	.string	"ptxas"
        /*0030*/ 	.string	"Cuda compilation tools, release 13.0, V13.0.88"
        /*0030*/ 	.string	"Build cuda_13.0.r13.0/compiler.36424714_0"
        /*0030*/ 	.string	"-arch sm_100 -m 64 "



//--------------------- .note.nv.cuinfo           --------------------------
	.section	.note.nv.cuinfo,"",@"SHT_NOTE"
	.sectionflags	@"SHF_NOTE_NV_CUINFO"
        /*0018*/ 	.short	0x0002
        /*001a*/ 	.short	0x0064
        /*001c*/ 	.short	0x0082
	.zero		2


//--------------------- .nv.info                  --------------------------
	.section	.nv.info,"",@"SHT_CUDA_INFO"
	.align	4


	//----- nvinfo : EIATTR_REGCOUNT
	.align		4
        /*0000*/ 	.byte	0x04, 0x2f
        /*0002*/ 	.short	(.L_1 - .L_0)
	.align		4
.L_0:
        /*0004*/ 	.word	index@(_Z3mulPdS_i)
        /*0008*/ 	.word	0x00000016


	//----- nvinfo : EIATTR_FRAME_SIZE
	.align		4
.L_1:
        /*000c*/ 	.byte	0x04, 0x11
        /*000e*/ 	.short	(.L_3 - .L_2)
	.align		4
.L_2:
        /*0010*/ 	.word	index@(_Z3mulPdS_i)
        /*0014*/ 	.word	0x00000000


	//----- nvinfo : EIATTR_MIN_STACK_SIZE
	.align		4
.L_3:
        /*0018*/ 	.byte	0x04, 0x12
        /*001a*/ 	.short	(.L_5 - .L_4)
	.align		4
.L_4:
        /*001c*/ 	.word	index@(_Z3mulPdS_i)
        /*0020*/ 	.word	0x00000000
.L_5:


//--------------------- .nv.compat                --------------------------
	.section	.nv.compat,"",@"SHT_CUDA_COMPAT_INFO"
	.align	4
        /*0000*/ 	.byte	0x02, 0x09, 0x00, 0x00, 0x02, 0x02, 0x01, 0x00, 0x02, 0x05, 0x05, 0x00, 0x03, 0x07, 0x01, 0x01
        /*0010*/ 	.byte	0x02, 0x03, 0x00, 0x00, 0x02, 0x06, 0x01, 0x00, 0x04, 0x0b, 0x08, 0x00, 0x01, 0x00, 0x00, 0x00
        /*0020*/ 	.byte	0x00, 0x00, 0x00, 0x00


//--------------------- .nv.info._Z3mulPdS_i      --------------------------
	.section	.nv.info._Z3mulPdS_i,"",@"SHT_CUDA_INFO"
	.sectionflags	@""
	.align	4


	//----- nvinfo : EIATTR_CUDA_API_VERSION
	.align		4
        /*0000*/ 	.byte	0x04, 0x37
        /*0002*/ 	.short	(.L_7 - .L_6)
.L_6:
        /*0004*/ 	.word	0x00000082


	//----- nvinfo : EIATTR_KPARAM_INFO
	.align		4
.L_7:
        /*0008*/ 	.byte	0x04, 0x17
        /*000a*/ 	.short	(.L_9 - .L_8)
.L_8:
        /*000c*/ 	.word	0x00000000
        /*0010*/ 	.short	0x0002
        /*0012*/ 	.short	0x0010
        /*0014*/ 	.byte	0x00, 0xf0, 0x11, 0x00


	//----- nvinfo : EIATTR_KPARAM_INFO
	.align		4
.L_9:
        /*0018*/ 	.byte	0x04, 0x17
        /*001a*/ 	.short	(.L_11 - .L_10)
.L_10:
        /*001c*/ 	.word	0x00000000
        /*0020*/ 	.short	0x0001
        /*0022*/ 	.short	0x0008
        /*0024*/ 	.byte	0x00, 0xf5, 0x21, 0x00


	//----- nvinfo : EIATTR_KPARAM_INFO
	.align		4
.L_11:
        /*0028*/ 	.byte	0x04, 0x17
        /*002a*/ 	.short	(.L_13 - .L_12)
.L_12:
        /*002c*/ 	.word	0x00000000
        /*0030*/ 	.short	0x0000
        /*0032*/ 	.short	0x0000
        /*0034*/ 	.byte	0x00, 0xf5, 0x21, 0x00


	//----- nvinfo : EIATTR_SPARSE_MMA_MASK
	.align		4
.L_13:
        /*0038*/ 	.byte	0x03, 0x50
        /*003a*/ 	.short	0x0000


	//----- nvinfo : EIATTR_MAXREG_COUNT
	.align		4
        /*003c*/ 	.byte	0x03, 0x1b
        /*003e*/ 	.short	0x00ff


	//----- nvinfo : EIATTR_MERCURY_ISA_VERSION
	.align		4
        /*0040*/ 	.byte	0x03, 0x5f
        /*0042*/ 	.short	0x0101


	//----- nvinfo : EIATTR_VRC_CTA_INIT_COUNT
	.align		4
        /*0044*/ 	.byte	0x02, 0x4a
	.zero		1
	.zero		1


	//----- nvinfo : EIATTR_EXIT_INSTR_OFFSETS
	.align		4
        /*0048*/ 	.byte	0x04, 0x1c
        /*004a*/ 	.short	(.L_15 - .L_14)


	//   ....[0]....
.L_14:
        /*004c*/ 	.word	0x00000150


	//   ....[1]....
        /*0050*/ 	.word	0x000003b0


	//----- nvinfo : EIATTR_CBANK_PARAM_SIZE
	.align		4
.L_15:
        /*0054*/ 	.byte	0x03, 0x19
        /*0056*/ 	.short	0x0014


	//----- nvinfo : EIATTR_PARAM_CBANK
	.align		4
        /*0058*/ 	.byte	0x04, 0x0a
        /*005a*/ 	.short	(.L_17 - .L_16)
	.align		4
.L_16:
        /*005c*/ 	.word	index@(.nv.constant0._Z3mulPdS_i)
        /*0060*/ 	.short	0x0380
        /*0062*/ 	.short	0x0014


	//----- nvinfo : EIATTR_SW_WAR
	.align		4
.L_17:
        /*0064*/ 	.byte	0x04, 0x36
        /*0066*/ 	.short	(.L_19 - .L_18)
.L_18:
        /*0068*/ 	.word	0x00000008
.L_19:


//--------------------- .nv.callgraph             --------------------------
	.section	.nv.callgraph,"",@"SHT_CUDA_CALLGRAPH"
	.align	4
	.sectionentsize	8
	.align		4
        /*0000*/ 	.word	0x00000000
	.align		4
        /*0004*/ 	.word	0xffffffff
	.align		4
        /*0008*/ 	.word	0x00000000
	.align		4
        /*000c*/ 	.word	0xfffffffe
	.align		4
        /*0010*/ 	.word	0x00000000
	.align		4
        /*0014*/ 	.word	0xfffffffd
	.align		4
        /*0018*/ 	.word	0x00000000
	.align		4
        /*001c*/ 	.word	0xfffffffc


//--------------------- .text._Z3mulPdS_i         --------------------------
	.section	.text._Z3mulPdS_i,"ax",@progbits
	.align	128
        .global         _Z3mulPdS_i
        .type           _Z3mulPdS_i,@function
        .size           _Z3mulPdS_i,(.L_x_1 - _Z3mulPdS_i)
        .other          _Z3mulPdS_i,@"STO_CUDA_ENTRY STV_DEFAULT"
_Z3mulPdS_i:
.text._Z3mulPdS_i:
[----:B------:R-:W-:Y:S01]  /*0000*/  LDC R1, c[0x0][0x37c] ;  /* 0x0000df00ff017b82 */ /* 0x000fe20000000800 */
[----:B------:R-:W0:Y:S07]  /*0010*/  S2R R3, SR_TID.X ;  /* 0x0000000000037919 */ /* 0x000e2e0000002100 */
[----:B------:R-:W0:Y:S01]  /*0020*/  S2UR UR4, SR_CTAID.X ;  /* 0x00000000000479c3 */ /* 0x000e220000002500 */
[----:B------:R-:W1:Y:S01]  /*0030*/  S2R R7, SR_TID.Y ;  /* 0x0000000000077919 */ /* 0x000e620000002200 */
[----:B------:R-:W2:Y:S06]  /*0040*/  S2R R9, SR_TID.Z ;  /* 0x0000000000097919 */ /* 0x000eac0000002300 */
[----:B------:R-:W0:Y:S08]  /*0050*/  LDC R2, c[0x0][0x360] ;  /* 0x0000d800ff027b82 */ /* 0x000e300000000800 */
[----:B------:R-:W3:Y:S08]  /*0060*/  LDC R0, c[0x0][0x390] ;  /* 0x0000e400ff007b82 */ /* 0x000ef00000000800 */
[----:B------:R-:W1:Y:S08]  /*0070*/  S2UR UR5, SR_CTAID.Y ;  /* 0x00000000000579c3 */ /* 0x000e700000002600 */
[----:B------:R-:W1:Y:S01]  /*0080*/  LDC R4, c[0x0][0x364] ;  /* 0x0000d900ff047b82 */ /* 0x000e620000000800 */
[----:B0-----:R-:W-:-:S07]  /*0090*/  IMAD R2, R2, UR4, R3 ;  /* 0x0000000402027c24 */ /* 0x001fce000f8e0203 */
[----:B------:R-:W2:Y:S01]  /*00a0*/  S2UR UR6, SR_CTAID.Z ;  /* 0x00000000000679c3 */ /* 0x000ea20000002700 */
[----:B---3--:R-:W-:-:S04]  /*00b0*/  IADD3 R5, PT, PT, R0, -0x1, RZ ;  /* 0xffffffff00057810 */ /* 0x008fc80007ffe0ff */
[----:B------:R-:W-:-:S03]  /*00c0*/  ISETP.GE.AND P0, PT, R2, R5, PT ;  /* 0x000000050200720c */ /* 0x000fc60003f06270 */
[----:B------:R-:W2:Y:S01]  /*00d0*/  LDC R6, c[0x0][0x368] ;  /* 0x0000da00ff067b82 */ /* 0x000ea20000000800 */
[----:B------:R-:W-:Y:S01]  /*00e0*/  ISETP.LT.OR P0, PT, R2, 0x1, P0 ;  /* 0x000000010200780c */ /* 0x000fe20000701670 */
[----:B-1----:R-:W-:-:S05]  /*00f0*/  IMAD R3, R4, UR5, R7 ;  /* 0x0000000504037c24 */ /* 0x002fca000f8e0207 */
[----:B------:R-:W-:-:S04]  /*0100*/  ISETP.EQ.OR P0, PT, R3, RZ, P0 ;  /* 0x000000ff0300720c */ /* 0x000fc80000702670 */
[----:B------:R-:W-:Y:S01]  /*0110*/  ISETP.GE.OR P0, PT, R3, R5, P0 ;  /* 0x000000050300720c */ /* 0x000fe20000706670 */
[----:B--2---:R-:W-:-:S05]  /*0120*/  IMAD R6, R6, UR6, R9 ;  /* 0x0000000606067c24 */ /* 0x004fca000f8e0209 */
[----:B------:R-:W-:-:S04]  /*0130*/  ISETP.EQ.OR P0, PT, R6, RZ, P0 ;  /* 0x000000ff0600720c */ /* 0x000fc80000702670 */
[----:B------:R-:W-:-:S13]  /*0140*/  ISETP.GE.OR P0, PT, R6, R5, P0 ;  /* 0x000000050600720c */ /* 0x000fda0000706670 */
[----:B------:R-:W-:Y:S05]  /*0150*/  @P0 EXIT ;  /* 0x000000000000094d */ /* 0x000fea0003800000 */
[----:B------:R-:W0:Y:S01]  /*0160*/  LDC.64 R4, c[0x0][0x388] ;  /* 0x0000e200ff047b82 */ /* 0x000e220000000a00 */
[----:B------:R-:W-:Y:S01]  /*0170*/  IADD3 R7, PT, PT, R2, -0x1, RZ ;  /* 0xffffffff02077810 */ /* 0x000fe20007ffe0ff */
[----:B------:R-:W1:Y:S01]  /*0180*/  LDCU.64 UR4, c[0x0][0x358] ;  /* 0x00006b00ff0477ac */ /* 0x000e620008000a00 */
[CC--:B------:R-:W-:Y:S02]  /*0190*/  IMAD R11, R3.reuse, R0.reuse, R6 ;  /* 0x00000000030b7224 */ /* 0x0c0fe400078e0206 */
[-C--:B------:R-:W-:Y:S02]  /*01a0*/  IMAD R13, R3, R0.reuse, -R0 ;  /* 0x00000000030d7224 */ /* 0x080fe400078e0a00 */
[----:B------:R-:W-:-:S03]  /*01b0*/  IMAD R7, R7, R0, RZ ;  /* 0x0000000007077224 */ /* 0x000fc600078e02ff */
[----:B------:R-:W-:Y:S02]  /*01c0*/  IADD3 R2, PT, PT, R6, R13, RZ ;  /* 0x0000000d06027210 */ /* 0x000fe40007ffe0ff */
[----:B------:R-:W-:Y:S01]  /*01d0*/  LEA R9, R0, R7, 0x1 ;  /* 0x0000000700097211 */ /* 0x000fe200078e08ff */
[----:B------:R-:W-:-:S03]  /*01e0*/  IMAD R7, R7, R0, R11 ;  /* 0x0000000007077224 */ /* 0x000fc600078e020b */
[CC--:B------:R-:W-:Y:S01]  /*01f0*/  IADD3 R13, PT, PT, R9.reuse, -R0.reuse, RZ ;  /* 0x80000000090d7210 */ /* 0x0c0fe20007ffe0ff */
[----:B------:R-:W-:Y:S02]  /*0200*/  IMAD R3, R9, R0, R11 ;  /* 0x0000000009037224 */ /* 0x000fe400078e020b */
[----:B0-----:R-:W-:-:S04]  /*0210*/  IMAD.WIDE R6, R7, 0x8, R4 ;  /* 0x0000000807067825 */ /* 0x001fc800078e0204 */
[----:B------:R-:W-:Y:S02]  /*0220*/  IMAD.WIDE R8, R3, 0x8, R4 ;  /* 0x0000000803087825 */ /* 0x000fe400078e0204 */
[----:B-1----:R-:W2:Y:S02]  /*0230*/  LDG.E.64 R6, desc[UR4][R6.64] ;  /* 0x0000000406067981 */ /* 0x002ea4000c1e1b00 */
[-C--:B------:R-:W-:Y:S01]  /*0240*/  IMAD R3, R13, R0.reuse, R2 ;  /* 0x000000000d037224 */ /* 0x080fe200078e0202 */
[----:B------:R-:W-:Y:S01]  /*0250*/  IADD3 R2, PT, PT, R11, R0, RZ ;  /* 0x000000000b027210 */ /* 0x000fe20007ffe0ff */
[----:B------:R-:W2:Y:S02]  /*0260*/  LDG.E.64 R8, desc[UR4][R8.64] ;  /* 0x0000000408087981 */ /* 0x000ea4000c1e1b00 */
[----:B------:R-:W-:-:S04]  /*0270*/  IMAD.WIDE R10, R3, 0x8, R4 ;  /* 0x00000008030a7825 */ /* 0x000fc800078e0204 */
[----:B------:R-:W-:Y:S02]  /*0280*/  IMAD R15, R13, R0, R2 ;  /* 0x000000000d0f7224 */ /* 0x000fe400078e0202 */
[----:B------:R-:W3:Y:S02]  /*0290*/  LDG.E.64 R12, desc[UR4][R10.64] ;  /* 0x000000040a0c7981 */ /* 0x000ee4000c1e1b00 */
[----:B------:R-:W-:-:S06]  /*02a0*/  IMAD.WIDE R4, R15, 0x8, R4 ;  /* 0x000000080f047825 */ /* 0x000fcc00078e0204 */
[----:B------:R-:W4:Y:S01]  /*02b0*/  LDG.E.64 R4, desc[UR4][R4.64] ;  /* 0x0000000404047981 */ /* 0x000f22000c1e1b00 */
[----:B------:R-:W-:-:S05]  /*02c0*/  IMAD.WIDE R14, R0, 0x8, R10 ;  /* 0x00000008000e7825 */ /* 0x000fca00078e020a */
[----:B------:R-:W5:Y:S04]  /*02d0*/  LDG.E.64 R16, desc[UR4][R14.64+-0x8] ;  /* 0xfffff8040e107981 */ /* 0x000f68000c1e1b00 */
[----:B------:R-:W5:Y:S01]  /*02e0*/  LDG.E.64 R18, desc[UR4][R14.64+0x8] ;  /* 0x000008040e127981 */ /* 0x000f62000c1e1b00 */
[----:B------:R-:W-:Y:S01]  /*02f0*/  IADD3 R3, PT, PT, R3, R0, RZ ;  /* 0x0000000003037210 */ /* 0x000fe20007ffe0ff */
[----:B------:R-:W-:Y:S01]  /*0300*/  UMOV UR6, 0x9999999a ;  /* 0x9999999a00067882 */ /* 0x000fe20000000000 */
[----:B------:R-:W-:Y:S01]  /*0310*/  UMOV UR7, 0x3fe99999 ;  /* 0x3fe9999900077882 */ /* 0x000fe20000000000 */
[----:B--2---:R-:W-:Y:S01]  /*0320*/  DADD R6, R6, R8 ;  /* 0x0000000006067229 */ /* 0x004fe20000000008 */
[----:B------:R-:W0:Y:S07]  /*0330*/  LDC.64 R8, c[0x0][0x380] ;  /* 0x0000e000ff087b82 */ /* 0x000e2e0000000a00 */
[----:B---3--:R-:W-:-:S08]  /*0340*/  DADD R6, R6, R12 ;  /* 0x0000000006067229 */ /* 0x008fd0000000000c */
[----:B----4-:R-:W-:-:S08]  /*0350*/  DADD R6, R6, R4 ;  /* 0x0000000006067229 */ /* 0x010fd00000000004 */
[----:B-----5:R-:W-:-:S08]  /*0360*/  DADD R6, R6, R16 ;  /* 0x0000000006067229 */ /* 0x020fd00000000010 */
[----:B------:R-:W-:Y:S01]  /*0370*/  DADD R6, R6, R18 ;  /* 0x0000000006067229 */ /* 0x000fe20000000012 */
[----:B0-----:R-:W-:-:S07]  /*0380*/  IMAD.WIDE R2, R3, 0x8, R8 ;  /* 0x0000000803027825 */ /* 0x001fce00078e0208 */
[----:B------:R-:W-:-:S07]  /*0390*/  DMUL R6, R6, UR6 ;  /* 0x0000000606067c28 */ /* 0x000fce0008000000 */
[----:B------:R-:W-:Y:S01]  /*03a0*/  STG.E.64 desc[UR4][R2.64], R6 ;  /* 0x0000000602007986 */ /* 0x000fe2000c101b04 */
[----:B------:R-:W-:Y:S05]  /*03b0*/  EXIT ;  /* 0x000000000000794d */ /* 0x000fea0003800000 */
.L_x_0:
[----:B------:R-:W-:-:S00]  /*03c0*/  BRA `(.L_x_0) ;  /* 0xfffffffc00fc7947 */ /* 0x000fc0000383ffff */
[----:B------:R-:W-:-:S00]  /*03d0*/  NOP ;  /* 0x0000000000007918 */ /* 0x000fc00000000000 */
        /* <DEDUP_REMOVED lines=10> */
.L_x_1:


//--------------------- .nv.shared.reserved.0     --------------------------
	.section	.nv.shared.reserved.0,"aw",@nobits
	.weak		__nv_reservedSMEM_offset_0_alias
	.size		__nv_reservedSMEM_offset_0_alias, 0, 64
	.other		__nv_reservedSMEM_offset_0_alias,@"STO_CUDA_RESERVED_SHARED STV_DEFAULT"
__nv_reservedSMEM_offset_0_alias:
	.zero		0
	.zero		64


//--------------------- .nv.constant0._Z3mulPdS_i --------------------------
	.section	.nv.constant0._Z3mulPdS_i,"a",@progbits
	.sectionflags	@""
	.align	4
.nv.constant0._Z3mulPdS_i:
	.zero		916


//--------------------- SYMBOLS --------------------------

	.type		.nv.reservedSmem.offset0,@object
	.size		.nv.reservedSmem.offset0,0x4
